//
// Generated by NVIDIA NVVM Compiler
//
// Compiler Build ID: CL-36424714
// Cuda compilation tools, release 13.0, V13.0.88
// Based on NVVM 20.0.0
//

.version 9.0
.target sm_100
.address_size 64

	// .globl	_Z16print_block_infov
.extern .func  (.param .b32 func_retval0) vprintf
(
	.param .b64 vprintf_param_0,
	.param .b64 vprintf_param_1
)
;
.global .align 1 .b8 $str[32] = {66, 108, 111, 99, 107, 32, 105, 110, 100, 101, 120, 58, 32, 37, 100, 44, 32, 103, 114, 105, 100, 68, 105, 109, 46, 120, 58, 32, 37, 100, 10};

.visible .entry _Z16print_block_infov()
{
	.local .align 8 .b8 	__local_depot0[8];
	.reg .b64 	%SP;
	.reg .b64 	%SPL;
	.reg .b32 	%r<5>;
	.reg .b64 	%rd<5>;

	mov.u64 	%SPL, __local_depot0;
	cvta.local.u64 	%SP, %SPL;
	add.u64 	%rd1, %SP, 0;
	add.u64 	%rd2, %SPL, 0;
	mov.u32 	%r1, %ctaid.x;
	mov.u32 	%r2, %nctaid.x;
	st.local.v2.u32 	[%rd2], {%r1, %r2};
	mov.u64 	%rd3, $str;
	cvta.global.u64 	%rd4, %rd3;
	{ // callseq 0, 0
	.param .b64 param0;
	st.param.b64 	[param0], %rd4;
	.param .b64 param1;
	st.param.b64 	[param1], %rd1;
	.param .b32 retval0;
	call.uni (retval0), 
	vprintf, 
	(
	param0, 
	param1
	);
	ld.param.b32 	%r3, [retval0];
	} // callseq 0
	ret;

}


// ===== COMPILED SASS (sm_100) =====

	.target	sm_100

	.elftype	@"ET_EXEC"


//--------------------- .note.nv.tkinfo           --------------------------
	.section	.note.nv.tkinfo,"",@"SHT_NOTE"
	.sectionflags	@"SHF_NOTE_NV_TKINFO"
	.tkinfo
        /*0018*/ 	.word	0x00000002
        /*0030*/ 	.string	""
        /*0030*/ 	.string	"ptxas"
        /*0030*/ 	.string	"Cuda compilation tools, release 13.0, V13.0.88"
        /*0030*/ 	.string	"Build cuda_13.0.r13.0/compiler.36424714_0"
        /*0030*/ 	.string	"-arch sm_100 -m 64 "



//--------------------- .note.nv.cuinfo           --------------------------
	.section	.note.nv.cuinfo,"",@"SHT_NOTE"
	.sectionflags	@"SHF_NOTE_NV_CUINFO"
        /*0018*/ 	.short	0x0002
        /*001a*/ 	.short	0x0064
        /*001c*/ 	.short	0x0082
	.zero		2


//--------------------- .nv.info                  --------------------------
	.section	.nv.info,"",@"SHT_CUDA_INFO"
	.align	4


	//----- nvinfo : EIATTR_REGCOUNT
	.align		4
        /*0000*/ 	.byte	0x04, 0x2f
        /*0002*/ 	.short	(.L_2 - .L_1)
	.align		4
.L_1:
        /*0004*/ 	.word	index@(_Z16print_block_infov)
        /*0008*/ 	.word	0x00000018


	//----- nvinfo : EIATTR_FRAME_SIZE
	.align		4
.L_2:
        /*000c*/ 	.byte	0x04, 0x11
        /*000e*/ 	.short	(.L_4 - .L_3)
	.align		4
.L_3:
        /*0010*/ 	.word	index@(_Z16print_block_infov)
        /*0014*/ 	.word	0x00000008


	//----- nvinfo : EIATTR_MIN_STACK_SIZE
	.align		4
.L_4:
        /*0018*/ 	.byte	0x04, 0x12
        /*001a*/ 	.short	(.L_6 - .L_5)
	.align		4
.L_5:
        /*001c*/ 	.word	index@(_Z16print_block_infov)
        /*0020*/ 	.word	0x00000008
.L_6:


//--------------------- .nv.compat                --------------------------
	.section	.nv.compat,"",@"SHT_CUDA_COMPAT_INFO"
	.align	4
        /*0000*/ 	.byte	0x02, 0x09, 0x00, 0x00, 0x02, 0x02, 0x01, 0x00, 0x02, 0x05, 0x05, 0x00, 0x03, 0x07, 0x01, 0x01
        /*0010*/ 	.byte	0x02, 0x03, 0x00, 0x00, 0x02, 0x06, 0x01, 0x00, 0x04, 0x0b, 0x08, 0x00, 0x09, 0x00, 0x00, 0x00
        /*0020*/ 	.byte	0x00, 0x00, 0x00, 0x00


//--------------------- .nv.info._Z16print_block_infov --------------------------
	.section	.nv.info._Z16print_block_infov,"",@"SHT_CUDA_INFO"
	.sectionflags	@""
	.align	4


	//----- nvinfo : EIATTR_CUDA_API_VERSION
	.align		4
        /*0000*/ 	.byte	0x04, 0x37
        /*0002*/ 	.short	(.L_8 - .L_7)
.L_7:
        /*0004*/ 	.word	0x00000082


	//----- nvinfo : EIATTR_SPARSE_MMA_MASK
	.align		4
.L_8:
        /*0008*/ 	.byte	0x03, 0x50
        /*000a*/ 	.short	0x0000


	//----- nvinfo : EIATTR_MAXREG_COUNT
	.align		4
        /*000c*/ 	.byte	0x03, 0x1b
        /*000e*/ 	.short	0x00ff


	//----- nvinfo : EIATTR_EXTERNS
	.align		4
        /*0010*/ 	.byte	0x04, 0x0f
        /*0012*/ 	.short	(.L_10 - .L_9)


	//   ....[0]....
	.align		4
.L_9:
        /*0014*/ 	.word	index@(vprintf)


	//----- nvinfo : EIATTR_MERCURY_ISA_VERSION
	.align		4
.L_10:
        /*0018*/ 	.byte	0x03, 0x5f
        /*001a*/ 	.short	0x0101


	//----- nvinfo : EIATTR_VRC_CTA_INIT_COUNT
	.align		4
        /*001c*/ 	.byte	0x02, 0x4a
	.zero		1
	.zero		1


	//----- nvinfo : EIATTR_SYSCALL_OFFSETS
	.align		4
        /*0020*/ 	.byte	0x04, 0x46
        /*0022*/ 	.short	(.L_12 - .L_11)


	//   ....[0]....
.L_11:
        /*0024*/ 	.word	0x000000f0


	//----- nvinfo : EIATTR_EXIT_INSTR_OFFSETS
	.align		4
.L_12:
        /*0028*/ 	.byte	0x04, 0x1c
        /*002a*/ 	.short	(.L_14 - .L_13)


	//   ....[0]....
.L_13:
        /*002c*/ 	.word	0x00000100


	//----- nvinfo : EIATTR_SW_WAR
	.align		4
.L_14:
        /*0030*/ 	.byte	0x04, 0x36
        /*0032*/ 	.short	(.L_16 - .L_15)
.L_15:
        /*0034*/ 	.word	0x00000008
.L_16:


//--------------------- .nv.callgraph             --------------------------
	.section	.nv.callgraph,"",@"SHT_CUDA_CALLGRAPH"
	.align	4
	.sectionentsize	8
	.align		4
        /*0000*/ 	.word	0x00000000
	.align		4
        /*0004*/ 	.word	0xffffffff
	.align		4
        /*0008*/ 	.word	index@(_Z16print_block_infov)
	.align		4
        /*000c*/ 	.word	index@(vprintf)
	.align		4
        /*0010*/ 	.word	0x00000000
	.align		4
        /*0014*/ 	.word	0xfffffffe
	.align		4
        /*0018*/ 	.word	0x00000000
	.align		4
        /*001c*/ 	.word	0xfffffffd
	.align		4
        /*0020*/ 	.word	0x00000000
	.align		4
        /*0024*/ 	.word	0xfffffffc


//--------------------- .nv.constant4             --------------------------
	.section	.nv.constant4,"a",@progbits
	.align	8
	.align		8
.nv.constant4:
        /*0000*/ 	.dword	vprintf
	.align		8
        /*0008*/ 	.dword	$str


//--------------------- .text._Z16print_block_infov --------------------------
	.section	.text._Z16print_block_infov,"ax",@progbits
	.align	128
        .global         _Z16print_block_infov
        .type           _Z16print_block_infov,@function
        .size           _Z16print_block_infov,(.L_x_2 - _Z16print_block_infov)
        .other          _Z16print_block_infov,@"STO_CUDA_ENTRY STV_DEFAULT"
_Z16print_block_infov:
.text._Z16print_block_infov:
[----:B------:R-:W0:Y:S01]  /*0000*/  LDC R1, c[0x0][0x37c] ;  /* 0x0000df00ff017b82 */ /* 0x000e220000000800 */
[----:B------:R-:W1:Y:S01]  /*0010*/  S2R R8, SR_CTAID.X ;  /* 0x0000000000087919 */ /* 0x000e620000002500 */
[----:B------:R-:W2:Y:S06]  /*0020*/  LDCU UR5, c[0x0][0x2fc] ;  /* 0x00005f80ff0577ac */ /* 0x000eac0008000800 */
[----:B------:R-:W1:Y:S01]  /*0030*/  LDC R9, c[0x0][0x370] ;  /* 0x0000dc00ff097b82 */ /* 0x000e620000000800 */
[----:B0-----:R-:W-:Y:S01]  /*0040*/  VIADD R1, R1, 0xfffffff8 ;  /* 0xfffffff801017836 */ /* 0x001fe20000000000 */
[----:B------:R-:W-:Y:S01]  /*0050*/  MOV R0, 0x0 ;  /* 0x0000000000007802 */ /* 0x000fe20000000f00 */
[----:B------:R-:W0:Y:S01]  /*0060*/  LDCU UR4, c[0x0][0x2f8] ;  /* 0x00005f00ff0477ac */ /* 0x000e220008000800 */
[----:B------:R-:W3:Y:S04]  /*0070*/  LDCU.64 UR6, c[0x4][0x8] ;  /* 0x01000100ff0677ac */ /* 0x000ee80008000a00 */
[----:B------:R4:W5:Y:S01]  /*0080*/  LDC.64 R2, c[0x4][R0] ;  /* 0x0100000000027b82 */ /* 0x0009620000000a00 */
[----:B0-----:R-:W-:Y:S01]  /*0090*/  IADD3 R6, P0, PT, R1, UR4, RZ ;  /* 0x0000000401067c10 */ /* 0x001fe2000ff1e0ff */
[----:B---3--:R-:W-:Y:S01]  /*00a0*/  IMAD.U32 R4, RZ, RZ, UR6 ;  /* 0x00000006ff047e24 */ /* 0x008fe2000f8e00ff */
[----:B------:R-:W-:-:S03]  /*00b0*/  MOV R5, UR7 ;  /* 0x0000000700057c02 */ /* 0x000fc60008000f00 */
[----:B--2---:R-:W-:Y:S01]  /*00c0*/  IMAD.X R7, RZ, RZ, UR5, P0 ;  /* 0x00000005ff077e24 */ /* 0x004fe200080e06ff */
[----:B-1----:R4:W-:Y:S07]  /*00d0*/  STL.64 [R1], R8 ;  /* 0x0000000801007387 */ /* 0x0029ee0000100a00 */
[----:B------:R-:W-:-:S07]  /*00e0*/  LEPC R20, `(.L_x_0) ;  /* 0x000000001014794e */ /* 0x000fce0000000000 */
[----:B----45:R-:W-:Y:S05]  /*00f0*/  CALL.ABS.NOINC R2 ;  /* 0x0000000002007343 */ /* 0x030fea0003c00000 */
.L_x_0:
[----:B------:R-:W-:Y:S05]  /*0100*/  EXIT ;  /* 0x000000000000794d */ /* 0x000fea0003800000 */
.L_x_1:
[----:B------:R-:W-:-:S00]  /*0110*/  BRA `(.L_x_1) ;  /* 0xfffffffc00fc7947 */ /* 0x000fc0000383ffff */
[----:B------:R-:W-:-:S00]  /*0120*/  NOP ;  /* 0x0000000000007918 */ /* 0x000fc00000000000 */
        /* <DEDUP_REMOVED lines=13> */
.L_x_2:


//--------------------- .nv.global.init           --------------------------
	.section	.nv.global.init,"aw",@progbits
.nv.global.init:
	.type		$str,@object
	.size		$str,(.L_0 - $str)
$str:
        /*0000*/ 	.byte	0x42, 0x6c, 0x6f, 0x63, 0x6b, 0x20, 0x69, 0x6e, 0x64, 0x65, 0x78, 0x3a, 0x20, 0x25, 0x64, 0x2c
        /*0010*/ 	.byte	0x20, 0x67, 0x72, 0x69, 0x64, 0x44, 0x69, 0x6d, 0x2e, 0x78, 0x3a, 0x20, 0x25, 0x64, 0x0a, 0x00
.L_0:


//--------------------- .nv.shared.reserved.0     --------------------------
	.section	.nv.shared.reserved.0,"aw",@nobits
	.weak		__nv_reservedSMEM_offset_0_alias
	.size		__nv_reservedSMEM_offset_0_alias, 0, 64
	.other		__nv_reservedSMEM_offset_0_alias,@"STO_CUDA_RESERVED_SHARED STV_DEFAULT"
__nv_reservedSMEM_offset_0_alias:
	.zero		0
	.zero		64


//--------------------- .nv.constant0._Z16print_block_infov --------------------------
	.section	.nv.constant0._Z16print_block_infov,"a",@progbits
	.sectionflags	@""
	.align	4
.nv.constant0._Z16print_block_infov:
	.zero		896


//--------------------- SYMBOLS --------------------------

	.type		.nv.reservedSmem.offset0,@object
	.size		.nv.reservedSmem.offset0,0x4
	.type		vprintf,@function
